//
// Generated by NVIDIA NVVM Compiler
//
// Compiler Build ID: CL-36424714
// Cuda compilation tools, release 13.0, V13.0.88
// Based on NVVM 20.0.0
//

.version 9.0
.target sm_100
.address_size 64

	// .globl	_Z9AddArraysPKiS0_Pi

.visible .entry _Z9AddArraysPKiS0_Pi(
	.param .u64 .ptr .align 1 _Z9AddArraysPKiS0_Pi_param_0,
	.param .u64 .ptr .align 1 _Z9AddArraysPKiS0_Pi_param_1,
	.param .u64 .ptr .align 1 _Z9AddArraysPKiS0_Pi_param_2
)
{
	.reg .b32 	%r<5>;
	.reg .b64 	%rd<11>;

	ld.param.u64 	%rd1, [_Z9AddArraysPKiS0_Pi_param_0];
	ld.param.u64 	%rd2, [_Z9AddArraysPKiS0_Pi_param_1];
	ld.param.u64 	%rd3, [_Z9AddArraysPKiS0_Pi_param_2];
	cvta.to.global.u64 	%rd4, %rd3;
	cvta.to.global.u64 	%rd5, %rd2;
	cvta.to.global.u64 	%rd6, %rd1;
	mov.u32 	%r1, %tid.x;
	mul.wide.u32 	%rd7, %r1, 4;
	add.s64 	%rd8, %rd6, %rd7;
	ld.global.u32 	%r2, [%rd8];
	add.s64 	%rd9, %rd5, %rd7;
	ld.global.u32 	%r3, [%rd9];
	add.s32 	%r4, %r3, %r2;
	add.s64 	%rd10, %rd4, %rd7;
	st.global.u32 	[%rd10], %r4;
	ret;

}


// ===== COMPILED SASS (sm_100) =====

	.target	sm_100

	.elftype	@"ET_EXEC"


//--------------------- .note.nv.tkinfo           --------------------------
	.section	.note.nv.tkinfo,"",@"SHT_NOTE"
	.sectionflags	@"SHF_NOTE_NV_TKINFO"
	.tkinfo
        /*0018*/ 	.word	0x00000002
        /*0030*/ 	.string	""
        /*0030*/ 	.string	"ptxas"
        /*0030*/ 	.string	"Cuda compilation tools, release 13.0, V13.0.88"
        /*0030*/ 	.string	"Build cuda_13.0.r13.0/compiler.36424714_0"
        /*0030*/ 	.string	"-arch sm_100 -m 64 "



//--------------------- .note.nv.cuinfo           --------------------------
	.section	.note.nv.cuinfo,"",@"SHT_NOTE"
	.sectionflags	@"SHF_NOTE_NV_CUINFO"
        /*0018*/ 	.short	0x0002
        /*001a*/ 	.short	0x0064
        /*001c*/ 	.short	0x0082
	.zero		2


//--------------------- .nv.info                  --------------------------
	.section	.nv.info,"",@"SHT_CUDA_INFO"
	.align	4


	//----- nvinfo : EIATTR_REGCOUNT
	.align		4
        /*0000*/ 	.byte	0x04, 0x2f
        /*0002*/ 	.short	(.L_1 - .L_0)
	.align		4
.L_0:
        /*0004*/ 	.word	index@(_Z9AddArraysPKiS0_Pi)
        /*0008*/ 	.word	0x0000000c


	//----- nvinfo : EIATTR_FRAME_SIZE
	.align		4
.L_1:
        /*000c*/ 	.byte	0x04, 0x11
        /*000e*/ 	.short	(.L_3 - .L_2)
	.align		4
.L_2:
        /*0010*/ 	.word	index@(_Z9AddArraysPKiS0_Pi)
        /*0014*/ 	.word	0x00000000


	//----- nvinfo : EIATTR_MIN_STACK_SIZE
	.align		4
.L_3:
        /*0018*/ 	.byte	0x04, 0x12
        /*001a*/ 	.short	(.L_5 - .L_4)
	.align		4
.L_4:
        /*001c*/ 	.word	index@(_Z9AddArraysPKiS0_Pi)
        /*0020*/ 	.word	0x00000000
.L_5:


//--------------------- .nv.compat                --------------------------
	.section	.nv.compat,"",@"SHT_CUDA_COMPAT_INFO"
	.align	4
        /*0000*/ 	.byte	0x02, 0x09, 0x00, 0x00, 0x02, 0x02, 0x01, 0x00, 0x02, 0x05, 0x05, 0x00, 0x03, 0x07, 0x01, 0x01
        /*0010*/ 	.byte	0x02, 0x03, 0x00, 0x00, 0x02, 0x06, 0x01, 0x00, 0x04, 0x0b, 0x08, 0x00, 0x09, 0x00, 0x00, 0x00
        /*0020*/ 	.byte	0x00, 0x00, 0x00, 0x00


//--------------------- .nv.info._Z9AddArraysPKiS0_Pi --------------------------
	.section	.nv.info._Z9AddArraysPKiS0_Pi,"",@"SHT_CUDA_INFO"
	.sectionflags	@""
	.align	4


	//----- nvinfo : EIATTR_CUDA_API_VERSION
	.align		4
        /*0000*/ 	.byte	0x04, 0x37
        /*0002*/ 	.short	(.L_7 - .L_6)
.L_6:
        /*0004*/ 	.word	0x00000082


	//----- nvinfo : EIATTR_KPARAM_INFO
	.align		4
.L_7:
        /*0008*/ 	.byte	0x04, 0x17
        /*000a*/ 	.short	(.L_9 - .L_8)
.L_8:
        /*000c*/ 	.word	0x00000000
        /*0010*/ 	.short	0x0002
        /*0012*/ 	.short	0x0010
        /*0014*/ 	.byte	0x00, 0xf5, 0x21, 0x00


	//----- nvinfo : EIATTR_KPARAM_INFO
	.align		4
.L_9:
        /*0018*/ 	.byte	0x04, 0x17
        /*001a*/ 	.short	(.L_11 - .L_10)
.L_10:
        /*001c*/ 	.word	0x00000000
        /*0020*/ 	.short	0x0001
        /*0022*/ 	.short	0x0008
        /*0024*/ 	.byte	0x00, 0xf5, 0x21, 0x00


	//----- nvinfo : EIATTR_KPARAM_INFO
	.align		4
.L_11:
        /*0028*/ 	.byte	0x04, 0x17
        /*002a*/ 	.short	(.L_13 - .L_12)
.L_12:
        /*002c*/ 	.word	0x00000000
        /*0030*/ 	.short	0x0000
        /*0032*/ 	.short	0x0000
        /*0034*/ 	.byte	0x00, 0xf5, 0x21, 0x00


	//----- nvinfo : EIATTR_SPARSE_MMA_MASK
	.align		4
.L_13:
        /*0038*/ 	.byte	0x03, 0x50
        /*003a*/ 	.short	0x0000


	//----- nvinfo : EIATTR_MAXREG_COUNT
	.align		4
        /*003c*/ 	.byte	0x03, 0x1b
        /*003e*/ 	.short	0x00ff


	//----- nvinfo : EIATTR_MERCURY_ISA_VERSION
	.align		4
        /*0040*/ 	.byte	0x03, 0x5f
        /*0042*/ 	.short	0x0101


	//----- nvinfo : EIATTR_VRC_CTA_INIT_COUNT
	.align		4
        /*0044*/ 	.byte	0x02, 0x4a
	.zero		1
	.zero		1


	//----- nvinfo : EIATTR_EXIT_INSTR_OFFSETS
	.align		4
        /*0048*/ 	.byte	0x04, 0x1c
        /*004a*/ 	.short	(.L_15 - .L_14)


	//   ....[0]....
.L_14:
        /*004c*/ 	.word	0x000000d0


	//----- nvinfo : EIATTR_CBANK_PARAM_SIZE
	.align		4
.L_15:
        /*0050*/ 	.byte	0x03, 0x19
        /*0052*/ 	.short	0x0018


	//----- nvinfo : EIATTR_PARAM_CBANK
	.align		4
        /*0054*/ 	.byte	0x04, 0x0a
        /*0056*/ 	.short	(.L_17 - .L_16)
	.align		4
.L_16:
        /*0058*/ 	.word	index@(.nv.constant0._Z9AddArraysPKiS0_Pi)
        /*005c*/ 	.short	0x0380
        /*005e*/ 	.short	0x0018


	//----- nvinfo : EIATTR_SW_WAR
	.align		4
.L_17:
        /*0060*/ 	.byte	0x04, 0x36
        /*0062*/ 	.short	(.L_19 - .L_18)
.L_18:
        /*0064*/ 	.word	0x00000008
.L_19:


//--------------------- .nv.callgraph             --------------------------
	.section	.nv.callgraph,"",@"SHT_CUDA_CALLGRAPH"
	.align	4
	.sectionentsize	8
	.align		4
        /*0000*/ 	.word	0x00000000
	.align		4
        /*0004*/ 	.word	0xffffffff
	.align		4
        /*0008*/ 	.word	0x00000000
	.align		4
        /*000c*/ 	.word	0xfffffffe
	.align		4
        /*0010*/ 	.word	0x00000000
	.align		4
        /*0014*/ 	.word	0xfffffffd
	.align		4
        /*0018*/ 	.word	0x00000000
	.align		4
        /*001c*/ 	.word	0xfffffffc


//--------------------- .text._Z9AddArraysPKiS0_Pi --------------------------
	.section	.text._Z9AddArraysPKiS0_Pi,"ax",@progbits
	.align	128
        .global         _Z9AddArraysPKiS0_Pi
        .type           _Z9AddArraysPKiS0_Pi,@function
        .size           _Z9AddArraysPKiS0_Pi,(.L_x_1 - _Z9AddArraysPKiS0_Pi)
        .other          _Z9AddArraysPKiS0_Pi,@"STO_CUDA_ENTRY STV_DEFAULT"
_Z9AddArraysPKiS0_Pi:
.text._Z9AddArraysPKiS0_Pi:
[----:B------:R-:W-:Y:S01]  /*0000*/  LDC R1, c[0x0][0x37c] ;  /* 0x0000df00ff017b82 */ /* 0x000fe20000000800 */
[----:B------:R-:W0:Y:S07]  /*0010*/  S2R R9, SR_TID.X ;  /* 0x0000000000097919 */ /* 0x000e2e0000002100 */
[----:B------:R-:W0:Y:S01]  /*0020*/  LDC.64 R2, c[0x0][0x380] ;  /* 0x0000e000ff027b82 */ /* 0x000e220000000a00 */
[----:B------:R-:W1:Y:S07]  /*0030*/  LDCU.64 UR4, c[0x0][0x358] ;  /* 0x00006b00ff0477ac */ /* 0x000e6e0008000a00 */
[----:B------:R-:W2:Y:S08]  /*0040*/  LDC.64 R4, c[0x0][0x388] ;  /* 0x0000e200ff047b82 */ /* 0x000eb00000000a00 */
[----:B------:R-:W3:Y:S01]  /*0050*/  LDC.64 R6, c[0x0][0x390] ;  /* 0x0000e400ff067b82 */ /* 0x000ee20000000a00 */
[----:B0-----:R-:W-:-:S04]  /*0060*/  IMAD.WIDE.U32 R2, R9, 0x4, R2 ;  /* 0x0000000409027825 */ /* 0x001fc800078e0002 */
[C---:B--2---:R-:W-:Y:S02]  /*0070*/  IMAD.WIDE.U32 R4, R9.reuse, 0x4, R4 ;  /* 0x0000000409047825 */ /* 0x044fe400078e0004 */
[----:B-1----:R-:W2:Y:S04]  /*0080*/  LDG.E R2, desc[UR4][R2.64] ;  /* 0x0000000402027981 */ /* 0x002ea8000c1e1900 */
[----:B------:R-:W2:Y:S01]  /*0090*/  LDG.E R5, desc[UR4][R4.64] ;  /* 0x0000000404057981 */ /* 0x000ea2000c1e1900 */
[----:B---3--:R-:W-:Y:S01]  /*00a0*/  IMAD.WIDE.U32 R6, R9, 0x4, R6 ;  /* 0x0000000409067825 */ /* 0x008fe200078e0006 */
[----:B--2---:R-:W-:-:S05]  /*00b0*/  IADD3 R9, PT, PT, R2, R5, RZ ;  /* 0x0000000502097210 */ /* 0x004fca0007ffe0ff */
[----:B------:R-:W-:Y:S01]  /*00c0*/  STG.E desc[UR4][R6.64], R9 ;  /* 0x0000000906007986 */ /* 0x000fe2000c101904 */
[----:B------:R-:W-:Y:S05]  /*00d0*/  EXIT ;  /* 0x000000000000794d */ /* 0x000fea0003800000 */
.L_x_0:
[----:B------:R-:W-:-:S00]  /*00e0*/  BRA `(.L_x_0) ;  /* 0xfffffffc00fc7947 */ /* 0x000fc0000383ffff */
[----:B------:R-:W-:-:S00]  /*00f0*/  NOP ;  /* 0x0000000000007918 */ /* 0x000fc00000000000 */
        /* <DEDUP_REMOVED lines=8> */
.L_x_1:


//--------------------- .nv.shared.reserved.0     --------------------------
	.section	.nv.shared.reserved.0,"aw",@nobits
	.weak		__nv_reservedSMEM_offset_0_alias
	.size		__nv_reservedSMEM_offset_0_alias, 0, 64
	.other		__nv_reservedSMEM_offset_0_alias,@"STO_CUDA_RESERVED_SHARED STV_DEFAULT"
__nv_reservedSMEM_offset_0_alias:
	.zero		0
	.zero		64


//--------------------- .nv.constant0._Z9AddArraysPKiS0_Pi --------------------------
	.section	.nv.constant0._Z9AddArraysPKiS0_Pi,"a",@progbits
	.sectionflags	@""
	.align	4
.nv.constant0._Z9AddArraysPKiS0_Pi:
	.zero		920


//--------------------- SYMBOLS --------------------------

	.type		.nv.reservedSmem.offset0,@object
	.size		.nv.reservedSmem.offset0,0x4
